	.headerflags	@"EF_CUDA_TEXMODE_UNIFIED EF_CUDA_64BIT_ADDRESS EF_CUDA_ACCELERATORS EF_CUDA_SM90 EF_CUDA_VIRTUAL_SM(EF_CUDA_SM90)"
	.elftype	@"ET_EXEC"


//--------------------- .nv.info                  --------------------------
	.section	.nv.info,"",@"SHT_CUDA_INFO"
	.align	4


	//----- nvinfo : EIATTR_REGCOUNT
	.align		4
        /*0000*/ 	.byte	0x04, 0x2f
        /*0002*/ 	.short	(.L_3 - .L_2)
	.align		4
.L_2:
        /*0004*/ 	.word	index@(triton_poi_fused__native_batch_norm_legit_no_training_convolution_hardtanh_91)
        /*0008*/ 	.word	0x00000016


	//----- nvinfo : EIATTR_MIN_STACK_SIZE
	.align		4
.L_3:
        /*000c*/ 	.byte	0x04, 0x12
        /*000e*/ 	.short	(.L_5 - .L_4)
	.align		4
.L_4:
        /*0010*/ 	.word	index@(triton_poi_fused__native_batch_norm_legit_no_training_convolution_hardtanh_91)
        /*0014*/ 	.word	0x00000000


	//----- nvinfo : EIATTR_FRAME_SIZE
	.align		4
.L_5:
        /*0018*/ 	.byte	0x04, 0x11
        /*001a*/ 	.short	(.L_7 - .L_6)
	.align		4
.L_6:
        /*001c*/ 	.word	index@(triton_poi_fused__native_batch_norm_legit_no_training_convolution_hardtanh_91)
        /*0020*/ 	.word	0x00000000


	//----- nvinfo : EIATTR_MIN_STACK_SIZE
	.align		4
.L_7:
        /*0024*/ 	.byte	0x04, 0x12
        /*0026*/ 	.short	(.L_9 - .L_8)
	.align		4
.L_8:
        /*0028*/ 	.word	index@(triton_poi_fused__native_batch_norm_legit_no_training_convolution_hardtanh_91)
        /*002c*/ 	.word	0x00000000
.L_9:


//--------------------- .nv.info.triton_poi_fused__native_batch_norm_legit_no_training_convolution_hardtanh_91 --------------------------
	.section	.nv.info.triton_poi_fused__native_batch_norm_legit_no_training_convolution_hardtanh_91,"",@"SHT_CUDA_INFO"
	.sectionflags	@""
	.align	4


	//----- nvinfo : EIATTR_CUDA_API_VERSION
	.align		4
        /*0000*/ 	.byte	0x04, 0x37
        /*0002*/ 	.short	(.L_11 - .L_10)
.L_10:
        /*0004*/ 	.word	0x0000007c


	//----- nvinfo : EIATTR_KPARAM_INFO
	.align		4
.L_11:
        /*0008*/ 	.byte	0x04, 0x17
        /*000a*/ 	.short	(.L_13 - .L_12)
.L_12:
        /*000c*/ 	.word	0x00000000
        /*0010*/ 	.short	0x0007
        /*0012*/ 	.short	0x0038
        /*0014*/ 	.byte	0x00, 0xf0, 0x11, 0x00


	//----- nvinfo : EIATTR_KPARAM_INFO
	.align		4
.L_13:
        /*0018*/ 	.byte	0x04, 0x17
        /*001a*/ 	.short	(.L_15 - .L_14)
.L_14:
        /*001c*/ 	.word	0x00000000
        /*0020*/ 	.short	0x0006
        /*0022*/ 	.short	0x0030
        /*0024*/ 	.byte	0x00, 0xf4, 0x21, 0x00


	//----- nvinfo : EIATTR_KPARAM_INFO
	.align		4
.L_15:
        /*0028*/ 	.byte	0x04, 0x17
        /*002a*/ 	.short	(.L_17 - .L_16)
.L_16:
        /*002c*/ 	.word	0x00000000
        /*0030*/ 	.short	0x0005
        /*0032*/ 	.short	0x0028
        /*0034*/ 	.byte	0x00, 0xf4, 0x21, 0x00


	//----- nvinfo : EIATTR_KPARAM_INFO
	.align		4
.L_17:
        /*0038*/ 	.byte	0x04, 0x17
        /*003a*/ 	.short	(.L_19 - .L_18)
.L_18:
        /*003c*/ 	.word	0x00000000
        /*0040*/ 	.short	0x0004
        /*0042*/ 	.short	0x0020
        /*0044*/ 	.byte	0x00, 0xf4, 0x21, 0x00


	//----- nvinfo : EIATTR_KPARAM_INFO
	.align		4
.L_19:
        /*0048*/ 	.byte	0x04, 0x17
        /*004a*/ 	.short	(.L_21 - .L_20)
.L_20:
        /*004c*/ 	.word	0x00000000
        /*0050*/ 	.short	0x0003
        /*0052*/ 	.short	0x0018
        /*0054*/ 	.byte	0x00, 0xf4, 0x21, 0x00


	//----- nvinfo : EIATTR_KPARAM_INFO
	.align		4
.L_21:
        /*0058*/ 	.byte	0x04, 0x17
        /*005a*/ 	.short	(.L_23 - .L_22)
.L_22:
        /*005c*/ 	.word	0x00000000
        /*0060*/ 	.short	0x0002
        /*0062*/ 	.short	0x0010
        /*0064*/ 	.byte	0x00, 0xf4, 0x21, 0x00


	//----- nvinfo : EIATTR_KPARAM_INFO
	.align		4
.L_23:
        /*0068*/ 	.byte	0x04, 0x17
        /*006a*/ 	.short	(.L_25 - .L_24)
.L_24:
        /*006c*/ 	.word	0x00000000
        /*0070*/ 	.short	0x0001
        /*0072*/ 	.short	0x0008
        /*0074*/ 	.byte	0x00, 0xf4, 0x21, 0x00


	//----- nvinfo : EIATTR_KPARAM_INFO
	.align		4
.L_25:
        /*0078*/ 	.byte	0x04, 0x17
        /*007a*/ 	.short	(.L_27 - .L_26)
.L_26:
        /*007c*/ 	.word	0x00000000
        /*0080*/ 	.short	0x0000
        /*0082*/ 	.short	0x0000
        /*0084*/ 	.byte	0x00, 0xf4, 0x21, 0x00


	//----- nvinfo : EIATTR_SPARSE_MMA_MASK
	.align		4
.L_27:
        /*0088*/ 	.byte	0x03, 0x50
        /*008a*/ 	.short	0x0000


	//----- nvinfo : EIATTR_MAXREG_COUNT
	.align		4
        /*008c*/ 	.byte	0x03, 0x1b
        /*008e*/ 	.short	0x00ff


	//----- nvinfo : EIATTR_EXIT_INSTR_OFFSETS
	.align		4
        /*0090*/ 	.byte	0x04, 0x1c
        /*0092*/ 	.short	(.L_29 - .L_28)


	//   ....[0]....
.L_28:
        /*0094*/ 	.word	0x00000370


	//   ....[1]....
        /*0098*/ 	.word	0x00000390


	//----- nvinfo : EIATTR_REQNTID
	.align		4
.L_29:
        /*009c*/ 	.byte	0x04, 0x10
        /*009e*/ 	.short	(.L_31 - .L_30)
.L_30:
        /*00a0*/ 	.word	0x00000080
        /*00a4*/ 	.word	0x00000001
        /*00a8*/ 	.word	0x00000001


	//----- nvinfo : EIATTR_CBANK_PARAM_SIZE
	.align		4
.L_31:
        /*00ac*/ 	.byte	0x03, 0x19
        /*00ae*/ 	.short	0x003c


	//----- nvinfo : EIATTR_PARAM_CBANK
	.align		4
        /*00b0*/ 	.byte	0x04, 0x0a
        /*00b2*/ 	.short	(.L_33 - .L_32)
	.align		4
.L_32:
        /*00b4*/ 	.word	index@(.nv.constant0.triton_poi_fused__native_batch_norm_legit_no_training_convolution_hardtanh_91)
        /*00b8*/ 	.short	0x0210
        /*00ba*/ 	.short	0x003c


	//----- nvinfo : EIATTR_SW_WAR
	.align		4
.L_33:
        /*00bc*/ 	.byte	0x04, 0x36
        /*00be*/ 	.short	(.L_35 - .L_34)
.L_34:
        /*00c0*/ 	.word	0x00000008
.L_35:


//--------------------- .nv.callgraph             --------------------------
	.section	.nv.callgraph,"",@"SHT_CUDA_CALLGRAPH"
	.align	4
	.sectionentsize	8
	.align		4
        /*0000*/ 	.word	0x00000000
	.align		4
        /*0004*/ 	.word	0xffffffff
	.align		4
        /*0008*/ 	.word	0x00000000
	.align		4
        /*000c*/ 	.word	0xfffffffe
	.align		4
        /*0010*/ 	.word	0x00000000
	.align		4
        /*0014*/ 	.word	0xfffffffd
	.align		4
        /*0018*/ 	.word	0x00000000
	.align		4
        /*001c*/ 	.word	0xfffffffc


//--------------------- .nv.constant4             --------------------------
	.section	.nv.constant4,"a",@progbits
	.align	8
	.align		8
.nv.constant4:
        /*0000*/ 	.dword	_$_str
	.align		8
        /*0008*/ 	.dword	_$_str_$_2


//--------------------- .text.triton_poi_fused__native_batch_norm_legit_no_training_convolution_hardtanh_91 --------------------------
	.section	.text.triton_poi_fused__native_batch_norm_legit_no_training_convolution_hardtanh_91,"ax",@progbits
	.align	128
        .global         triton_poi_fused__native_batch_norm_legit_no_training_convolution_hardtanh_91
        .type           triton_poi_fused__native_batch_norm_legit_no_training_convolution_hardtanh_91,@function
        .size           triton_poi_fused__native_batch_norm_legit_no_training_convolution_hardtanh_91,(.L_x_1 - triton_poi_fused__native_batch_norm_legit_no_training_convolution_hardtanh_91)
        .other          triton_poi_fused__native_batch_norm_legit_no_training_convolution_hardtanh_91,@"STO_CUDA_ENTRY STV_DEFAULT"
triton_poi_fused__native_batch_norm_legit_no_training_convolution_hardtanh_91:
.text.triton_poi_fused__native_batch_norm_legit_no_training_convolution_hardtanh_91:
[----:B------:R-:W0:Y:S01]  /*0000*/  LDC R1, c[0x0][0x28] ;  /* 0x00000a00ff017b82 */ /* 0x000e220000000800 */
[----:B------:R-:W1:Y:S07]  /*0010*/  S2R R0, SR_TID.X ;  /* 0x0000000000007919 */ /* 0x000e6e0000002100 */
[----:B------:R-:W2:Y:S01]  /*0020*/  LDC.64 R12, c[0x0][0x228] ;  /* 0x00008a00ff0c7b82 */ /* 0x000ea20000000a00 */
[----:B------:R-:W-:Y:S01]  /*0030*/  ULDC.64 UR4, c[0x0][0x208] ;  /* 0x0000820000047ab9 */ /* 0x000fe20000000a00 */
[----:B------:R-:W3:Y:S06]  /*0040*/  S2R R3, SR_CTAID.X ;  /* 0x0000000000037919 */ /* 0x000eec0000002500 */
[----:B------:R-:W4:Y:S08]  /*0050*/  LDC.64 R10, c[0x0][0x218] ;  /* 0x00008600ff0a7b82 */ /* 0x000f300000000a00 */
[----:B------:R-:W5:Y:S08]  /*0060*/  LDC.64 R6, c[0x0][0x210] ;  /* 0x00008400ff067b82 */ /* 0x000f700000000a00 */
[----:B------:R-:W5:Y:S01]  /*0070*/  LDC.64 R14, c[0x0][0x220] ;  /* 0x00008800ff0e7b82 */ /* 0x000f620000000a00 */
[----:B-1----:R-:W-:-:S07]  /*0080*/  LOP3.LUT R0, R0, 0x7f, RZ, 0xc0, !PT ;  /* 0x0000007f00007812 */ /* 0x002fce00078ec0ff */
[----:B------:R-:W1:Y:S01]  /*0090*/  LDC.64 R16, c[0x0][0x230] ;  /* 0x00008c00ff107b82 */ /* 0x000e620000000a00 */
[----:B---3--:R-:W-:-:S04]  /*00a0*/  LEA R0, R3, R0, 0x7 ;  /* 0x0000000003007211 */ /* 0x008fc800078e38ff */
[C---:B------:R-:W-:Y:S01]  /*00b0*/  ISETP.GE.AND P0, PT, R0.reuse, 0x3400, PT ;  /* 0x000034000000780c */ /* 0x040fe20003f06270 */
[----:B------:R-:W-:Y:S02]  /*00c0*/  IMAD.HI R2, R0, 0x4ec4ec4f, RZ ;  /* 0x4ec4ec4f00027827 */ /* 0x000fe400078e02ff */
[----:B------:R-:W3:Y:S03]  /*00d0*/  LDC.64 R4, c[0x0][0x238] ;  /* 0x00008e00ff047b82 */ /* 0x000ee60000000a00 */
[----:B------:R-:W-:-:S04]  /*00e0*/  SHF.R.U32.HI R3, RZ, 0x1f, R2 ;  /* 0x0000001fff037819 */ /* 0x000fc80000011602 */
[----:B------:R-:W-:-:S05]  /*00f0*/  LEA.HI.SX32 R3, R2, R3, 0x1c ;  /* 0x0000000302037211 */ /* 0x000fca00078fe2ff */
[----:B------:R-:W-:Y:S01]  /*0100*/  IMAD R19, R3, -0x34, R0 ;  /* 0xffffffcc03137824 */ /* 0x000fe200078e0200 */
[----:B------:R-:W-:-:S03]  /*0110*/  CS2R R2, SRZ ;  /* 0x0000000000027805 */ /* 0x000fc6000001ff00 */
[----:B--2---:R-:W-:-:S05]  /*0120*/  IMAD.WIDE R12, R19, 0x4, R12 ;  /* 0x00000004130c7825 */ /* 0x004fca00078e020c */
[----:B------:R2:W3:Y:S01]  /*0130*/  @!P0 LDG.E.EL R2, desc[UR4][R12.64] ;  /* 0x000000040c028981 */ /* 0x0004e2000c2e1900 */
[----:B------:R-:W-:Y:S01]  /*0140*/  CS2R R8, SRZ ;  /* 0x0000000000087805 */ /* 0x000fe2000001ff00 */
[----:B----4-:R-:W-:-:S04]  /*0150*/  IMAD.WIDE R10, R19, 0x4, R10 ;  /* 0x00000004130a7825 */ /* 0x010fc800078e020a */
[----:B-----5:R-:W-:Y:S01]  /*0160*/  IMAD.WIDE R6, R0, 0x4, R6 ;  /* 0x0000000400067825 */ /* 0x020fe200078e0206 */
[----:B------:R4:W5:Y:S03]  /*0170*/  @!P0 LDG.E.EL R3, desc[UR4][R10.64] ;  /* 0x000000040a038981 */ /* 0x000966000c2e1900 */
[C---:B0-2---:R-:W-:Y:S01]  /*0180*/  IMAD.WIDE R12, R19.reuse, 0x4, R14 ;  /* 0x00000004130c7825 */ /* 0x045fe200078e020e */
[----:B------:R-:W5:Y:S03]  /*0190*/  @!P0 LDG.E R8, desc[UR4][R6.64] ;  /* 0x0000000406088981 */ /* 0x000f66000c1e1900 */
[----:B-1----:R-:W-:Y:S01]  /*01a0*/  IMAD.WIDE R14, R19, 0x4, R16 ;  /* 0x00000004130e7825 */ /* 0x002fe200078e0210 */
[----:B------:R-:W2:Y:S01]  /*01b0*/  @!P0 LDG.E.EL R9, desc[UR4][R12.64] ;  /* 0x000000040c098981 */ /* 0x000ea2000c2e1900 */
[----:B------:R-:W-:-:S02]  /*01c0*/  CS2R R16, SRZ ;  /* 0x0000000000107805 */ /* 0x000fc4000001ff00 */
[----:B---3--:R-:W-:-:S04]  /*01d0*/  IMAD.WIDE R4, R19, 0x4, R4 ;  /* 0x0000000413047825 */ /* 0x008fc800078e0204 */
[----:B------:R-:W3:Y:S04]  /*01e0*/  @!P0 LDG.E.EL R16, desc[UR4][R14.64] ;  /* 0x000000040e108981 */ /* 0x000ee8000c2e1900 */
[----:B------:R0:W3:Y:S01]  /*01f0*/  @!P0 LDG.E.EL R17, desc[UR4][R4.64] ;  /* 0x0000000404118981 */ /* 0x0000e2000c2e1900 */
[----:B----4-:R-:W-:Y:S01]  /*0200*/  HFMA2.MMA R11, -RZ, RZ, 1.625, 0 ;  /* 0x3e800000ff0b7435 */ /* 0x010fe200000001ff */
[----:B------:R-:W-:-:S04]  /*0210*/  FADD R2, R2, 9.9999997473787516356e-06 ;  /* 0x3727c5ac02027421 */ /* 0x000fc80000000000 */
[----:B------:R-:W1:Y:S02]  /*0220*/  MUFU.SQRT R18, R2 ;  /* 0x0000000200127308 */ /* 0x000e640000002000 */
[C---:B-1----:R-:W-:Y:S02]  /*0230*/  FSETP.GT.AND P1, PT, R18.reuse, 8.50705917302346158658e+37, PT ;  /* 0x7e8000001200780b */ /* 0x042fe40003f24000 */
[----:B------:R-:W-:-:S11]  /*0240*/  FSETP.GEU.AND P2, PT, R18, 1.175494350822287508e-38, PT ;  /* 0x008000001200780b */ /* 0x000fd60003f4e000 */
[----:B------:R-:W-:-:S04]  /*0250*/  @P1 FMUL R18, R18, 0.25 ;  /* 0x3e80000012121820 */ /* 0x000fc80000400000 */
[----:B------:R-:W-:-:S06]  /*0260*/  @!P2 FMUL R18, R18, 16777216 ;  /* 0x4b8000001212a820 */ /* 0x000fcc0000400000 */
[----:B------:R-:W0:Y:S01]  /*0270*/  MUFU.RCP R18, R18 ;  /* 0x0000001200127308 */ /* 0x000e220000001000 */
[----:B------:R-:W-:Y:S01]  /*0280*/  FSEL R11, R11, 1, P1 ;  /* 0x3f8000000b0b7808 */ /* 0x000fe20000800000 */
[----:B-----5:R-:W-:Y:S02]  /*0290*/  FADD R8, R3, R8 ;  /* 0x0000000803087221 */ /* 0x020fe40000000000 */
[----:B------:R-:W1:Y:S02]  /*02a0*/  LDC.64 R2, c[0x0][0x240] ;  /* 0x00009000ff027b82 */ /* 0x000e640000000a00 */
[----:B------:R-:W-:Y:S01]  /*02b0*/  @!P2 FMUL R11, R11, 16777216 ;  /* 0x4b8000000b0ba820 */ /* 0x000fe20000400000 */
[----:B--2---:R-:W-:-:S03]  /*02c0*/  FADD R9, R8, -R9 ;  /* 0x8000000908097221 */ /* 0x004fc60000000000 */
[----:B0-----:R-:W-:-:S04]  /*02d0*/  FMUL R4, R18, R11 ;  /* 0x0000000b12047220 */ /* 0x001fc80000400000 */
[----:B------:R-:W-:-:S04]  /*02e0*/  FMUL R4, R9, R4 ;  /* 0x0000000409047220 */ /* 0x000fc80000400000 */
[----:B---3--:R-:W-:-:S05]  /*02f0*/  FFMA R4, R4, R16, R17 ;  /* 0x0000001004047223 */ /* 0x008fca0000000011 */
[----:B------:R-:W-:-:S04]  /*0300*/  FSETP.GTU.AND P1, PT, R4, RZ, PT ;  /* 0x000000ff0400720b */ /* 0x000fc80003f2c000 */
[----:B------:R-:W-:-:S04]  /*0310*/  FSEL R5, R4, RZ, P1 ;  /* 0x000000ff04057208 */ /* 0x000fc80000800000 */
[C---:B------:R-:W-:Y:S01]  /*0320*/  FSETP.GEU.AND P1, PT, R5.reuse, 6, PT ;  /* 0x40c000000500780b */ /* 0x040fe20003f2e000 */
[----:B------:R0:W-:Y:S01]  /*0330*/  @!P0 STG.E desc[UR4][R6.64], R8 ;  /* 0x0000000806008986 */ /* 0x0001e2000c101904 */
[----:B------:R-:W-:Y:S01]  /*0340*/  FSETP.NAN.AND P2, PT, R5, R5, PT ;  /* 0x000000050500720b */ /* 0x000fe20003f48000 */
[----:B-1----:R-:W-:-:S10]  /*0350*/  IMAD.WIDE R2, R0, 0x4, R2 ;  /* 0x0000000400027825 */ /* 0x002fd400078e0202 */
[----:B------:R-:W-:Y:S01]  /*0360*/  @P1 SEL R5, R5, 0x40c00000, P2 ;  /* 0x40c0000005051807 */ /* 0x000fe20001000000 */
[----:B0-----:R-:W-:Y:S06]  /*0370*/  @P0 EXIT ;  /* 0x000000000000094d */ /* 0x001fec0003800000 */
[----:B------:R-:W-:Y:S01]  /*0380*/  STG.E desc[UR4][R2.64], R5 ;  /* 0x0000000502007986 */ /* 0x000fe2000c101904 */
[----:B------:R-:W-:Y:S05]  /*0390*/  EXIT ;  /* 0x000000000000794d */ /* 0x000fea0003800000 */
.L_x_0:
[----:B------:R-:W-:-:S00]  /*03a0*/  BRA `(.L_x_0) ;  /* 0xfffffffc00fc7947 */ /* 0x000fc0000383ffff */
[----:B------:R-:W-:-:S00]  /*03b0*/  NOP ;  /* 0x0000000000007918 */ /* 0x000fc00000000000 */
        /* <DEDUP_REMOVED lines=12> */
.L_x_1:


//--------------------- .nv.global.init           --------------------------
	.section	.nv.global.init,"aw",@progbits
.nv.global.init:
	.type		_$_str,@object
	.size		_$_str,(_$_str_$_2 - _$_str)
_$_str:
        /*0000*/ 	.byte	0x5f, 0x5f, 0x43, 0x55, 0x44, 0x41, 0x5f, 0x46, 0x54, 0x5a, 0x00
	.type		_$_str_$_2,@object
	.size		_$_str_$_2,(.L_1 - _$_str_$_2)
_$_str_$_2:
        /*000b*/ 	.byte	0x5f, 0x5f, 0x43, 0x55, 0x44, 0x41, 0x5f, 0x50, 0x52, 0x45, 0x43, 0x5f, 0x53, 0x51, 0x52, 0x54
        /*001b*/ 	.byte	0x00
.L_1:


//--------------------- .nv.constant0.triton_poi_fused__native_batch_norm_legit_no_training_convolution_hardtanh_91 --------------------------
	.section	.nv.constant0.triton_poi_fused__native_batch_norm_legit_no_training_convolution_hardtanh_91,"a",@progbits
	.sectionflags	@""
	.align	4
.nv.constant0.triton_poi_fused__native_batch_norm_legit_no_training_convolution_hardtanh_91:
	.zero		588
